	.headerflags	@"EF_CUDA_TEXMODE_UNIFIED EF_CUDA_64BIT_ADDRESS EF_CUDA_ACCELERATORS EF_CUDA_SM90 EF_CUDA_VIRTUAL_SM(EF_CUDA_SM90)"
	.elftype	@"ET_EXEC"


//--------------------- .nv.info                  --------------------------
	.section	.nv.info,"",@"SHT_CUDA_INFO"
	.align	4


	//----- nvinfo : EIATTR_REGCOUNT
	.align		4
        /*0000*/ 	.byte	0x04, 0x2f
        /*0002*/ 	.short	(.L_1 - .L_0)
	.align		4
.L_0:
        /*0004*/ 	.word	index@(triton_poi_fused_repeat_10)
        /*0008*/ 	.word	0x0000000c


	//----- nvinfo : EIATTR_MIN_STACK_SIZE
	.align		4
.L_1:
        /*000c*/ 	.byte	0x04, 0x12
        /*000e*/ 	.short	(.L_3 - .L_2)
	.align		4
.L_2:
        /*0010*/ 	.word	index@(triton_poi_fused_repeat_10)
        /*0014*/ 	.word	0x00000000


	//----- nvinfo : EIATTR_FRAME_SIZE
	.align		4
.L_3:
        /*0018*/ 	.byte	0x04, 0x11
        /*001a*/ 	.short	(.L_5 - .L_4)
	.align		4
.L_4:
        /*001c*/ 	.word	index@(triton_poi_fused_repeat_10)
        /*0020*/ 	.word	0x00000000


	//----- nvinfo : EIATTR_MIN_STACK_SIZE
	.align		4
.L_5:
        /*0024*/ 	.byte	0x04, 0x12
        /*0026*/ 	.short	(.L_7 - .L_6)
	.align		4
.L_6:
        /*0028*/ 	.word	index@(triton_poi_fused_repeat_10)
        /*002c*/ 	.word	0x00000000
.L_7:


//--------------------- .nv.info.triton_poi_fused_repeat_10 --------------------------
	.section	.nv.info.triton_poi_fused_repeat_10,"",@"SHT_CUDA_INFO"
	.sectionflags	@""
	.align	4


	//----- nvinfo : EIATTR_CUDA_API_VERSION
	.align		4
        /*0000*/ 	.byte	0x04, 0x37
        /*0002*/ 	.short	(.L_9 - .L_8)
.L_8:
        /*0004*/ 	.word	0x0000007c


	//----- nvinfo : EIATTR_KPARAM_INFO
	.align		4
.L_9:
        /*0008*/ 	.byte	0x04, 0x17
        /*000a*/ 	.short	(.L_11 - .L_10)
.L_10:
        /*000c*/ 	.word	0x00000000
        /*0010*/ 	.short	0x0002
        /*0012*/ 	.short	0x0010
        /*0014*/ 	.byte	0x00, 0xf0, 0x11, 0x00


	//----- nvinfo : EIATTR_KPARAM_INFO
	.align		4
.L_11:
        /*0018*/ 	.byte	0x04, 0x17
        /*001a*/ 	.short	(.L_13 - .L_12)
.L_12:
        /*001c*/ 	.word	0x00000000
        /*0020*/ 	.short	0x0001
        /*0022*/ 	.short	0x0008
        /*0024*/ 	.byte	0x00, 0xf4, 0x21, 0x00


	//----- nvinfo : EIATTR_KPARAM_INFO
	.align		4
.L_13:
        /*0028*/ 	.byte	0x04, 0x17
        /*002a*/ 	.short	(.L_15 - .L_14)
.L_14:
        /*002c*/ 	.word	0x00000000
        /*0030*/ 	.short	0x0000
        /*0032*/ 	.short	0x0000
        /*0034*/ 	.byte	0x00, 0xf4, 0x21, 0x00


	//----- nvinfo : EIATTR_SPARSE_MMA_MASK
	.align		4
.L_15:
        /*0038*/ 	.byte	0x03, 0x50
        /*003a*/ 	.short	0x0000


	//----- nvinfo : EIATTR_MAXREG_COUNT
	.align		4
        /*003c*/ 	.byte	0x03, 0x1b
        /*003e*/ 	.short	0x00ff


	//----- nvinfo : EIATTR_EXIT_INSTR_OFFSETS
	.align		4
        /*0040*/ 	.byte	0x04, 0x1c
        /*0042*/ 	.short	(.L_17 - .L_16)


	//   ....[0]....
.L_16:
        /*0044*/ 	.word	0x00000160


	//   ....[1]....
        /*0048*/ 	.word	0x00000180


	//----- nvinfo : EIATTR_REQNTID
	.align		4
.L_17:
        /*004c*/ 	.byte	0x04, 0x10
        /*004e*/ 	.short	(.L_19 - .L_18)
.L_18:
        /*0050*/ 	.word	0x00000080
        /*0054*/ 	.word	0x00000001
        /*0058*/ 	.word	0x00000001


	//----- nvinfo : EIATTR_CRS_STACK_SIZE
	.align		4
.L_19:
        /*005c*/ 	.byte	0x04, 0x1e
        /*005e*/ 	.short	(.L_21 - .L_20)
.L_20:
        /*0060*/ 	.word	0x00000000


	//----- nvinfo : EIATTR_CBANK_PARAM_SIZE
	.align		4
.L_21:
        /*0064*/ 	.byte	0x03, 0x19
        /*0066*/ 	.short	0x0014


	//----- nvinfo : EIATTR_PARAM_CBANK
	.align		4
        /*0068*/ 	.byte	0x04, 0x0a
        /*006a*/ 	.short	(.L_23 - .L_22)
	.align		4
.L_22:
        /*006c*/ 	.word	index@(.nv.constant0.triton_poi_fused_repeat_10)
        /*0070*/ 	.short	0x0210
        /*0072*/ 	.short	0x0014


	//----- nvinfo : EIATTR_SW_WAR
	.align		4
.L_23:
        /*0074*/ 	.byte	0x04, 0x36
        /*0076*/ 	.short	(.L_25 - .L_24)
.L_24:
        /*0078*/ 	.word	0x00000008
.L_25:


//--------------------- .nv.callgraph             --------------------------
	.section	.nv.callgraph,"",@"SHT_CUDA_CALLGRAPH"
	.align	4
	.sectionentsize	8
	.align		4
        /*0000*/ 	.word	0x00000000
	.align		4
        /*0004*/ 	.word	0xffffffff
	.align		4
        /*0008*/ 	.word	0x00000000
	.align		4
        /*000c*/ 	.word	0xfffffffe
	.align		4
        /*0010*/ 	.word	0x00000000
	.align		4
        /*0014*/ 	.word	0xfffffffd
	.align		4
        /*0018*/ 	.word	0x00000000
	.align		4
        /*001c*/ 	.word	0xfffffffc


//--------------------- .text.triton_poi_fused_repeat_10 --------------------------
	.section	.text.triton_poi_fused_repeat_10,"ax",@progbits
	.align	128
        .global         triton_poi_fused_repeat_10
        .type           triton_poi_fused_repeat_10,@function
        .size           triton_poi_fused_repeat_10,(.L_x_3 - triton_poi_fused_repeat_10)
        .other          triton_poi_fused_repeat_10,@"STO_CUDA_ENTRY STV_DEFAULT"
triton_poi_fused_repeat_10:
.text.triton_poi_fused_repeat_10:
[----:B------:R-:W0:Y:S02]  /*0000*/  LDC R1, c[0x0][0x28] ;  /* 0x00000a00ff017b82 */ /* 0x000e240000000800 */
[----:B------:R-:W1:Y:S01]  /*0010*/  S2R R0, SR_TID.X ;  /* 0x0000000000007919 */ /* 0x000e620000002100 */
[----:B------:R-:W2:Y:S01]  /*0020*/  LDC.64 R4, c[0x0][0x218] ;  /* 0x00008600ff047b82 */ /* 0x000ea20000000a00 */
[----:B------:R-:W-:Y:S01]  /*0030*/  ULDC.64 UR4, c[0x0][0x208] ;  /* 0x0000820000047ab9 */ /* 0x000fe20000000a00 */
[----:B------:R-:W-:Y:S01]  /*0040*/  BSSY B0, `(.L_x_0) ;  /* 0x0000011000007945 */ /* 0x000fe20003800000 */
[----:B------:R-:W3:Y:S05]  /*0050*/  S2R R7, SR_CTAID.X ;  /* 0x0000000000077919 */ /* 0x000eea0000002500 */
[----:B------:R-:W4:Y:S01]  /*0060*/  LDC.64 R2, c[0x0][0x210] ;  /* 0x00008400ff027b82 */ /* 0x000f220000000a00 */
[----:B-1----:R-:W-:Y:S01]  /*0070*/  IMAD.SHL.U32 R0, R0, 0x2, RZ ;  /* 0x0000000200007824 */ /* 0x002fe200078e00ff */
[----:B---3--:R-:W-:-:S04]  /*0080*/  SHF.R.S32.HI R6, RZ, 0x17, R7 ;  /* 0x00000017ff067819 */ /* 0x008fc80000011407 */
[----:B------:R-:W-:-:S05]  /*0090*/  LOP3.LUT R0, R0, 0xfe, RZ, 0xc0, !PT ;  /* 0x000000fe00007812 */ /* 0x000fca00078ec0ff */
[----:B------:R-:W-:Y:S01]  /*00a0*/  IMAD R7, R7, 0x100, R0 ;  /* 0x0000010007077824 */ /* 0x000fe200078e0200 */
[----:B------:R-:W-:-:S03]  /*00b0*/  SGXT R0, R6, 0x1 ;  /* 0x000000010600781a */ /* 0x000fc60000000200 */
[C---:B--2---:R-:W-:Y:S01]  /*00c0*/  IMAD.WIDE R4, R7.reuse, 0x4, R4 ;  /* 0x0000000407047825 */ /* 0x044fe200078e0204 */
[----:B------:R-:W-:Y:S02]  /*00d0*/  ISETP.GE.AND P0, PT, R7, 0x200, PT ;  /* 0x000002000700780c */ /* 0x000fe40003f06270 */
[----:B------:R-:W-:-:S04]  /*00e0*/  LEA.HI R0, R0, R7, RZ, 0x7 ;  /* 0x0000000700007211 */ /* 0x000fc800078f38ff */
[----:B------:R-:W-:-:S05]  /*00f0*/  LOP3.LUT R0, R0, 0xffffff80, RZ, 0xc0, !PT ;  /* 0xffffff8000007812 */ /* 0x000fca00078ec0ff */
[----:B------:R-:W-:Y:S01]  /*0100*/  IMAD.IADD R9, R7, 0x1, -R0 ;  /* 0x0000000107097824 */ /* 0x000fe200078e0a00 */
[----:B------:R-:W-:-:S03]  /*0110*/  CS2R R6, SRZ ;  /* 0x0000000000067805 */ /* 0x000fc6000001ff00 */
[----:B----4-:R-:W-:Y:S01]  /*0120*/  IMAD.WIDE R2, R9, 0x4, R2 ;  /* 0x0000000409027825 */ /* 0x010fe200078e0202 */
[----:B------:R-:W-:Y:S06]  /*0130*/  @P0 BRA `(.L_x_1) ;  /* 0x0000000000040947 */ /* 0x000fec0003800000 */
[----:B------:R1:W5:Y:S02]  /*0140*/  LDG.E.64 R6, desc[UR4][R2.64] ;  /* 0x0000000402067981 */ /* 0x000364000c1e1b00 */
.L_x_1:
[----:B------:R-:W-:Y:S05]  /*0150*/  BSYNC B0 ;  /* 0x0000000000007941 */ /* 0x000fea0003800000 */
.L_x_0:
[----:B------:R-:W-:Y:S05]  /*0160*/  @P0 EXIT ;  /* 0x000000000000094d */ /* 0x000fea0003800000 */
[----:B-----5:R-:W-:Y:S01]  /*0170*/  STG.E.64 desc[UR4][R4.64], R6 ;  /* 0x0000000604007986 */ /* 0x020fe2000c101b04 */
[----:B------:R-:W-:Y:S05]  /*0180*/  EXIT ;  /* 0x000000000000794d */ /* 0x000fea0003800000 */
.L_x_2:
[----:B------:R-:W-:-:S00]  /*0190*/  BRA `(.L_x_2) ;  /* 0xfffffffc00fc7947 */ /* 0x000fc0000383ffff */
[----:B------:R-:W-:-:S00]  /*01a0*/  NOP ;  /* 0x0000000000007918 */ /* 0x000fc00000000000 */
        /* <DEDUP_REMOVED lines=13> */
.L_x_3:


//--------------------- .nv.constant0.triton_poi_fused_repeat_10 --------------------------
	.section	.nv.constant0.triton_poi_fused_repeat_10,"a",@progbits
	.sectionflags	@""
	.align	4
.nv.constant0.triton_poi_fused_repeat_10:
	.zero		548
